	.headerflags	@"EF_CUDA_TEXMODE_UNIFIED EF_CUDA_64BIT_ADDRESS EF_CUDA_ACCELERATORS EF_CUDA_SM90 EF_CUDA_VIRTUAL_SM(EF_CUDA_SM90)"
	.elftype	@"ET_EXEC"


//--------------------- .nv.info                  --------------------------
	.section	.nv.info,"",@"SHT_CUDA_INFO"
	.align	4


	//----- nvinfo : EIATTR_REGCOUNT
	.align		4
        /*0000*/ 	.byte	0x04, 0x2f
        /*0002*/ 	.short	(.L_1 - .L_0)
	.align		4
.L_0:
        /*0004*/ 	.word	index@(triton_poi_fused_abs_sigmoid_sub_2)
        /*0008*/ 	.word	0x0000000b


	//----- nvinfo : EIATTR_MIN_STACK_SIZE
	.align		4
.L_1:
        /*000c*/ 	.byte	0x04, 0x12
        /*000e*/ 	.short	(.L_3 - .L_2)
	.align		4
.L_2:
        /*0010*/ 	.word	index@(triton_poi_fused_abs_sigmoid_sub_2)
        /*0014*/ 	.word	0x00000000


	//----- nvinfo : EIATTR_FRAME_SIZE
	.align		4
.L_3:
        /*0018*/ 	.byte	0x04, 0x11
        /*001a*/ 	.short	(.L_5 - .L_4)
	.align		4
.L_4:
        /*001c*/ 	.word	index@(triton_poi_fused_abs_sigmoid_sub_2)
        /*0020*/ 	.word	0x00000000


	//----- nvinfo : EIATTR_MIN_STACK_SIZE
	.align		4
.L_5:
        /*0024*/ 	.byte	0x04, 0x12
        /*0026*/ 	.short	(.L_7 - .L_6)
	.align		4
.L_6:
        /*0028*/ 	.word	index@(triton_poi_fused_abs_sigmoid_sub_2)
        /*002c*/ 	.word	0x00000000
.L_7:


//--------------------- .nv.info.triton_poi_fused_abs_sigmoid_sub_2 --------------------------
	.section	.nv.info.triton_poi_fused_abs_sigmoid_sub_2,"",@"SHT_CUDA_INFO"
	.sectionflags	@""
	.align	4


	//----- nvinfo : EIATTR_CUDA_API_VERSION
	.align		4
        /*0000*/ 	.byte	0x04, 0x37
        /*0002*/ 	.short	(.L_9 - .L_8)
.L_8:
        /*0004*/ 	.word	0x0000007c


	//----- nvinfo : EIATTR_KPARAM_INFO
	.align		4
.L_9:
        /*0008*/ 	.byte	0x04, 0x17
        /*000a*/ 	.short	(.L_11 - .L_10)
.L_10:
        /*000c*/ 	.word	0x00000000
        /*0010*/ 	.short	0x0003
        /*0012*/ 	.short	0x0018
        /*0014*/ 	.byte	0x00, 0xf0, 0x11, 0x00


	//----- nvinfo : EIATTR_KPARAM_INFO
	.align		4
.L_11:
        /*0018*/ 	.byte	0x04, 0x17
        /*001a*/ 	.short	(.L_13 - .L_12)
.L_12:
        /*001c*/ 	.word	0x00000000
        /*0020*/ 	.short	0x0002
        /*0022*/ 	.short	0x0010
        /*0024*/ 	.byte	0x00, 0xf4, 0x21, 0x00


	//----- nvinfo : EIATTR_KPARAM_INFO
	.align		4
.L_13:
        /*0028*/ 	.byte	0x04, 0x17
        /*002a*/ 	.short	(.L_15 - .L_14)
.L_14:
        /*002c*/ 	.word	0x00000000
        /*0030*/ 	.short	0x0001
        /*0032*/ 	.short	0x0008
        /*0034*/ 	.byte	0x00, 0xf4, 0x21, 0x00


	//----- nvinfo : EIATTR_KPARAM_INFO
	.align		4
.L_15:
        /*0038*/ 	.byte	0x04, 0x17
        /*003a*/ 	.short	(.L_17 - .L_16)
.L_16:
        /*003c*/ 	.word	0x00000000
        /*0040*/ 	.short	0x0000
        /*0042*/ 	.short	0x0000
        /*0044*/ 	.byte	0x00, 0xf4, 0x21, 0x00


	//----- nvinfo : EIATTR_SPARSE_MMA_MASK
	.align		4
.L_17:
        /*0048*/ 	.byte	0x03, 0x50
        /*004a*/ 	.short	0x0000


	//----- nvinfo : EIATTR_MAXREG_COUNT
	.align		4
        /*004c*/ 	.byte	0x03, 0x1b
        /*004e*/ 	.short	0x00ff


	//----- nvinfo : EIATTR_EXIT_INSTR_OFFSETS
	.align		4
        /*0050*/ 	.byte	0x04, 0x1c
        /*0052*/ 	.short	(.L_19 - .L_18)


	//   ....[0]....
.L_18:
        /*0054*/ 	.word	0x000001e0


	//   ....[1]....
        /*0058*/ 	.word	0x00000210


	//----- nvinfo : EIATTR_REQNTID
	.align		4
.L_19:
        /*005c*/ 	.byte	0x04, 0x10
        /*005e*/ 	.short	(.L_21 - .L_20)
.L_20:
        /*0060*/ 	.word	0x00000080
        /*0064*/ 	.word	0x00000001
        /*0068*/ 	.word	0x00000001


	//----- nvinfo : EIATTR_CBANK_PARAM_SIZE
	.align		4
.L_21:
        /*006c*/ 	.byte	0x03, 0x19
        /*006e*/ 	.short	0x001c


	//----- nvinfo : EIATTR_PARAM_CBANK
	.align		4
        /*0070*/ 	.byte	0x04, 0x0a
        /*0072*/ 	.short	(.L_23 - .L_22)
	.align		4
.L_22:
        /*0074*/ 	.word	index@(.nv.constant0.triton_poi_fused_abs_sigmoid_sub_2)
        /*0078*/ 	.short	0x0210
        /*007a*/ 	.short	0x001c


	//----- nvinfo : EIATTR_SW_WAR
	.align		4
.L_23:
        /*007c*/ 	.byte	0x04, 0x36
        /*007e*/ 	.short	(.L_25 - .L_24)
.L_24:
        /*0080*/ 	.word	0x00000008
.L_25:


//--------------------- .nv.callgraph             --------------------------
	.section	.nv.callgraph,"",@"SHT_CUDA_CALLGRAPH"
	.align	4
	.sectionentsize	8
	.align		4
        /*0000*/ 	.word	0x00000000
	.align		4
        /*0004*/ 	.word	0xffffffff
	.align		4
        /*0008*/ 	.word	0x00000000
	.align		4
        /*000c*/ 	.word	0xfffffffe
	.align		4
        /*0010*/ 	.word	0x00000000
	.align		4
        /*0014*/ 	.word	0xfffffffd
	.align		4
        /*0018*/ 	.word	0x00000000
	.align		4
        /*001c*/ 	.word	0xfffffffc


//--------------------- .text.triton_poi_fused_abs_sigmoid_sub_2 --------------------------
	.section	.text.triton_poi_fused_abs_sigmoid_sub_2,"ax",@progbits
	.align	128
        .global         triton_poi_fused_abs_sigmoid_sub_2
        .type           triton_poi_fused_abs_sigmoid_sub_2,@function
        .size           triton_poi_fused_abs_sigmoid_sub_2,(.L_x_1 - triton_poi_fused_abs_sigmoid_sub_2)
        .other          triton_poi_fused_abs_sigmoid_sub_2,@"STO_CUDA_ENTRY STV_DEFAULT"
triton_poi_fused_abs_sigmoid_sub_2:
.text.triton_poi_fused_abs_sigmoid_sub_2:
[----:B------:R-:W0:Y:S02]  /*0000*/  LDC R1, c[0x0][0x28] ;  /* 0x00000a00ff017b82 */ /* 0x000e240000000800 */
[----:B------:R-:W1:Y:S01]  /*0010*/  S2R R0, SR_TID.X ;  /* 0x0000000000007919 */ /* 0x000e620000002100 */
[----:B------:R-:W2:Y:S01]  /*0020*/  LDC.64 R2, c[0x0][0x210] ;  /* 0x00008400ff027b82 */ /* 0x000ea20000000a00 */
[----:B------:R-:W-:Y:S01]  /*0030*/  ULDC.64 UR4, c[0x0][0x208] ;  /* 0x0000820000047ab9 */ /* 0x000fe20000000a00 */
[----:B------:R-:W3:Y:S06]  /*0040*/  S2R R7, SR_CTAID.X ;  /* 0x0000000000077919 */ /* 0x000eec0000002500 */
[----:B------:R-:W4:Y:S01]  /*0050*/  LDC.64 R4, c[0x0][0x218] ;  /* 0x00008600ff047b82 */ /* 0x000f220000000a00 */
[----:B-1----:R-:W-:-:S04]  /*0060*/  LOP3.LUT R0, R0, 0x7f, RZ, 0xc0, !PT ;  /* 0x0000007f00007812 */ /* 0x002fc800078ec0ff */
[----:B---3--:R-:W-:Y:S01]  /*0070*/  LEA R7, R7, R0, 0x7 ;  /* 0x0000000007077211 */ /* 0x008fe200078e38ff */
[----:B------:R-:W-:-:S03]  /*0080*/  HFMA2.MMA R0, -RZ, RZ, 0, 0 ;  /* 0x00000000ff007435 */ /* 0x000fc600000001ff */
[C---:B------:R-:W-:Y:S01]  /*0090*/  ISETP.GE.AND P0, PT, R7.reuse, 0x100, PT ;  /* 0x000001000700780c */ /* 0x040fe20003f06270 */
[----:B--2---:R-:W-:-:S12]  /*00a0*/  IMAD.WIDE R2, R7, 0x4, R2 ;  /* 0x0000000407027825 */ /* 0x004fd800078e0202 */
[----:B------:R1:W2:Y:S01]  /*00b0*/  @!P0 LDG.E R0, desc[UR4][R2.64] ;  /* 0x0000000402008981 */ /* 0x0002a2000c1e1900 */
[----:B------:R-:W-:Y:S01]  /*00c0*/  MOV R6, RZ ;  /* 0x000000ff00067202 */ /* 0x000fe20000000f00 */
[----:B----4-:R-:W-:-:S05]  /*00d0*/  IMAD.WIDE R4, R7, 0x4, R4 ;  /* 0x0000000407047825 */ /* 0x010fca00078e0204 */
[----:B------:R3:W4:Y:S01]  /*00e0*/  @!P0 LDG.E R6, desc[UR4][R4.64] ;  /* 0x0000000404068981 */ /* 0x000722000c1e1900 */
[----:B-1----:R-:W1:Y:S01]  /*00f0*/  LDC.64 R2, c[0x0][0x220] ;  /* 0x00008800ff027b82 */ /* 0x002e620000000a00 */
[----:B---3--:R-:W-:Y:S01]  /*0100*/  HFMA2.MMA R4, -RZ, RZ, 1.625, 0 ;  /* 0x3e800000ff047435 */ /* 0x008fe200000001ff */
[----:B-1----:R-:W-:-:S04]  /*0110*/  IMAD.WIDE R2, R7, 0x4, R2 ;  /* 0x0000000407027825 */ /* 0x002fc800078e0202 */
[----:B--2---:R-:W-:-:S04]  /*0120*/  FADD R0, RZ, -R0 ;  /* 0x80000000ff007221 */ /* 0x004fc80000000000 */
[----:B------:R-:W-:-:S05]  /*0130*/  FMUL R0, R0, 1.4426950216293334961 ;  /* 0x3fb8aa3b00007820 */ /* 0x000fca0000400000 */
[----:B------:R-:W-:-:S13]  /*0140*/  FSETP.GEU.AND P1, PT, R0, -126, PT ;  /* 0xc2fc00000000780b */ /* 0x000fda0003f2e000 */
[----:B------:R-:W-:-:S04]  /*0150*/  @!P1 FMUL R0, R0, 0.5 ;  /* 0x3f00000000009820 */ /* 0x000fc80000400000 */
[----:B------:R-:W1:Y:S02]  /*0160*/  MUFU.EX2 R8, R0 ;  /* 0x0000000000087308 */ /* 0x000e640000000800 */
[----:B-1----:R-:W-:-:S04]  /*0170*/  @!P1 FMUL R8, R8, R8 ;  /* 0x0000000808089220 */ /* 0x002fc80000400000 */
[----:B------:R-:W-:-:S05]  /*0180*/  FADD R8, R8, 1 ;  /* 0x3f80000008087421 */ /* 0x000fca0000000000 */
[----:B------:R-:W-:-:S04]  /*0190*/  FSETP.GT.AND P1, PT, R8, 8.50705917302346158658e+37, PT ;  /* 0x7e8000000800780b */ /* 0x000fc80003f24000 */
[----:B------:R-:W-:-:S09]  /*01a0*/  FSEL R4, R4, 1, P1 ;  /* 0x3f80000004047808 */ /* 0x000fd20000800000 */
[----:B------:R-:W-:-:S04]  /*01b0*/  @P1 FMUL R8, R8, 0.25 ;  /* 0x3e80000008081820 */ /* 0x000fc80000400000 */
[----:B------:R-:W4:Y:S02]  /*01c0*/  MUFU.RCP R5, R8 ;  /* 0x0000000800057308 */ /* 0x000f240000001000 */
[----:B----4-:R-:W-:Y:S01]  /*01d0*/  FFMA R4, R5, R4, -R6 ;  /* 0x0000000405047223 */ /* 0x010fe20000000806 */
[----:B------:R-:W-:Y:S06]  /*01e0*/  @P0 EXIT ;  /* 0x000000000000094d */ /* 0x000fec0003800000 */
[----:B------:R-:W-:-:S05]  /*01f0*/  LOP3.LUT R5, R4, 0x7fffffff, RZ, 0xc0, !PT ;  /* 0x7fffffff04057812 */ /* 0x000fca00078ec0ff */
[----:B------:R-:W-:Y:S01]  /*0200*/  STG.E desc[UR4][R2.64], R5 ;  /* 0x0000000502007986 */ /* 0x000fe2000c101904 */
[----:B------:R-:W-:Y:S05]  /*0210*/  EXIT ;  /* 0x000000000000794d */ /* 0x000fea0003800000 */
.L_x_0:
[----:B------:R-:W-:-:S00]  /*0220*/  BRA `(.L_x_0) ;  /* 0xfffffffc00fc7947 */ /* 0x000fc0000383ffff */
[----:B------:R-:W-:-:S00]  /*0230*/  NOP ;  /* 0x0000000000007918 */ /* 0x000fc00000000000 */
        /* <DEDUP_REMOVED lines=12> */
.L_x_1:


//--------------------- .nv.constant0.triton_poi_fused_abs_sigmoid_sub_2 --------------------------
	.section	.nv.constant0.triton_poi_fused_abs_sigmoid_sub_2,"a",@progbits
	.sectionflags	@""
	.align	4
.nv.constant0.triton_poi_fused_abs_sigmoid_sub_2:
	.zero		556
